//
// Generated by NVIDIA NVVM Compiler
//
// Compiler Build ID: CL-36424714
// Cuda compilation tools, release 13.0, V13.0.88
// Based on NVVM 20.0.0
//

.version 9.0
.target sm_100
.address_size 64

	// .globl	_Z28matrix_multiplication_kernelPKfS0_Pfiii

.visible .entry _Z28matrix_multiplication_kernelPKfS0_Pfiii(
	.param .u64 .ptr .align 1 _Z28matrix_multiplication_kernelPKfS0_Pfiii_param_0,
	.param .u64 .ptr .align 1 _Z28matrix_multiplication_kernelPKfS0_Pfiii_param_1,
	.param .u64 .ptr .align 1 _Z28matrix_multiplication_kernelPKfS0_Pfiii_param_2,
	.param .u32 _Z28matrix_multiplication_kernelPKfS0_Pfiii_param_3,
	.param .u32 _Z28matrix_multiplication_kernelPKfS0_Pfiii_param_4,
	.param .u32 _Z28matrix_multiplication_kernelPKfS0_Pfiii_param_5
)
{
	.reg .pred 	%p<13>;
	.reg .b32 	%r<92>;
	.reg .b32 	%f<68>;
	.reg .b64 	%rd<69>;

	ld.param.u64 	%rd4, [_Z28matrix_multiplication_kernelPKfS0_Pfiii_param_0];
	ld.param.u64 	%rd5, [_Z28matrix_multiplication_kernelPKfS0_Pfiii_param_1];
	ld.param.u64 	%rd3, [_Z28matrix_multiplication_kernelPKfS0_Pfiii_param_2];
	ld.param.u32 	%r46, [_Z28matrix_multiplication_kernelPKfS0_Pfiii_param_3];
	ld.param.u32 	%r44, [_Z28matrix_multiplication_kernelPKfS0_Pfiii_param_4];
	ld.param.u32 	%r45, [_Z28matrix_multiplication_kernelPKfS0_Pfiii_param_5];
	cvta.to.global.u64 	%rd1, %rd5;
	cvta.to.global.u64 	%rd2, %rd4;
	mov.u32 	%r47, %ctaid.y;
	mov.u32 	%r48, %ntid.y;
	mov.u32 	%r49, %tid.y;
	mad.lo.s32 	%r1, %r47, %r48, %r49;
	mov.u32 	%r50, %ctaid.x;
	mov.u32 	%r51, %ntid.x;
	mul.lo.s32 	%r2, %r50, %r51;
	mov.u32 	%r3, %tid.x;
	add.s32 	%r4, %r2, %r3;
	setp.ge.u32 	%p1, %r1, %r46;
	setp.ge.u32 	%p2, %r4, %r45;
	or.pred  	%p3, %p1, %p2;
	@%p3 bra 	$L__BB0_14;
	setp.lt.s32 	%p4, %r44, 1;
	mov.f32 	%f67, 0f00000000;
	@%p4 bra 	$L__BB0_13;
	mul.lo.s32 	%r5, %r44, %r1;
	and.b32  	%r6, %r44, 7;
	setp.lt.u32 	%p5, %r44, 8;
	mov.f32 	%f67, 0f00000000;
	mov.b32 	%r90, 0;
	@%p5 bra 	$L__BB0_5;
	and.b32  	%r90, %r44, 2147483640;
	neg.s32 	%r88, %r90;
	add.s32 	%r53, %r3, %r45;
	add.s32 	%r87, %r53, %r2;
	shl.b32 	%r10, %r45, 3;
	shl.b32 	%r54, %r45, 1;
	add.s32 	%r86, %r4, %r54;
	mad.lo.s32 	%r85, %r45, 3, %r4;
	shl.b32 	%r55, %r45, 2;
	add.s32 	%r84, %r4, %r55;
	mad.lo.s32 	%r83, %r45, 5, %r4;
	mad.lo.s32 	%r82, %r45, 6, %r4;
	mad.lo.s32 	%r81, %r45, 7, %r4;
	add.s32 	%r79, %r5, 3;
	mov.f32 	%f67, 0f00000000;
	mov.u32 	%r80, %r4;
$L__BB0_4:
	.pragma "nounroll";
	add.s32 	%r56, %r79, -3;
	mul.wide.u32 	%rd6, %r56, 4;
	add.s64 	%rd7, %rd2, %rd6;
	ld.global.f32 	%f17, [%rd7];
	mul.wide.u32 	%rd8, %r80, 4;
	add.s64 	%rd9, %rd1, %rd8;
	ld.global.f32 	%f18, [%rd9];
	fma.rn.f32 	%f19, %f17, %f18, %f67;
	add.s32 	%r57, %r79, -2;
	mul.wide.u32 	%rd10, %r57, 4;
	add.s64 	%rd11, %rd2, %rd10;
	ld.global.f32 	%f20, [%rd11];
	mul.wide.u32 	%rd12, %r87, 4;
	add.s64 	%rd13, %rd1, %rd12;
	ld.global.f32 	%f21, [%rd13];
	fma.rn.f32 	%f22, %f20, %f21, %f19;
	add.s32 	%r58, %r79, -1;
	mul.wide.u32 	%rd14, %r58, 4;
	add.s64 	%rd15, %rd2, %rd14;
	ld.global.f32 	%f23, [%rd15];
	mul.wide.u32 	%rd16, %r86, 4;
	add.s64 	%rd17, %rd1, %rd16;
	ld.global.f32 	%f24, [%rd17];
	fma.rn.f32 	%f25, %f23, %f24, %f22;
	add.s32 	%r59, %r79, 4;
	mul.wide.u32 	%rd18, %r79, 4;
	add.s64 	%rd19, %rd2, %rd18;
	ld.global.f32 	%f26, [%rd19];
	mul.wide.u32 	%rd20, %r85, 4;
	add.s64 	%rd21, %rd1, %rd20;
	ld.global.f32 	%f27, [%rd21];
	fma.rn.f32 	%f28, %f26, %f27, %f25;
	add.s32 	%r60, %r79, 1;
	mul.wide.u32 	%rd22, %r60, 4;
	add.s64 	%rd23, %rd2, %rd22;
	ld.global.f32 	%f29, [%rd23];
	mul.wide.u32 	%rd24, %r84, 4;
	add.s64 	%rd25, %rd1, %rd24;
	ld.global.f32 	%f30, [%rd25];
	fma.rn.f32 	%f31, %f29, %f30, %f28;
	add.s32 	%r61, %r79, 2;
	mul.wide.u32 	%rd26, %r61, 4;
	add.s64 	%rd27, %rd2, %rd26;
	ld.global.f32 	%f32, [%rd27];
	mul.wide.u32 	%rd28, %r83, 4;
	add.s64 	%rd29, %rd1, %rd28;
	ld.global.f32 	%f33, [%rd29];
	fma.rn.f32 	%f34, %f32, %f33, %f31;
	add.s32 	%r62, %r79, 3;
	mul.wide.u32 	%rd30, %r62, 4;
	add.s64 	%rd31, %rd2, %rd30;
	ld.global.f32 	%f35, [%rd31];
	mul.wide.u32 	%rd32, %r82, 4;
	add.s64 	%rd33, %rd1, %rd32;
	ld.global.f32 	%f36, [%rd33];
	fma.rn.f32 	%f37, %f35, %f36, %f34;
	mul.wide.u32 	%rd34, %r59, 4;
	add.s64 	%rd35, %rd2, %rd34;
	ld.global.f32 	%f38, [%rd35];
	mul.wide.u32 	%rd36, %r81, 4;
	add.s64 	%rd37, %rd1, %rd36;
	ld.global.f32 	%f39, [%rd37];
	fma.rn.f32 	%f67, %f38, %f39, %f37;
	add.s32 	%r88, %r88, 8;
	add.s32 	%r87, %r87, %r10;
	add.s32 	%r86, %r86, %r10;
	add.s32 	%r85, %r85, %r10;
	add.s32 	%r84, %r84, %r10;
	add.s32 	%r83, %r83, %r10;
	add.s32 	%r82, %r82, %r10;
	add.s32 	%r81, %r81, %r10;
	add.s32 	%r80, %r80, %r10;
	add.s32 	%r79, %r79, 8;
	setp.ne.s32 	%p6, %r88, 0;
	@%p6 bra 	$L__BB0_4;
$L__BB0_5:
	setp.eq.s32 	%p7, %r6, 0;
	@%p7 bra 	$L__BB0_13;
	and.b32  	%r39, %r44, 3;
	setp.lt.u32 	%p8, %r6, 4;
	@%p8 bra 	$L__BB0_8;
	add.s32 	%r63, %r90, %r5;
	mul.wide.u32 	%rd38, %r63, 4;
	add.s64 	%rd39, %rd2, %rd38;
	ld.global.f32 	%f41, [%rd39];
	mad.lo.s32 	%r64, %r90, %r45, %r4;
	mul.wide.u32 	%rd40, %r64, 4;
	add.s64 	%rd41, %rd1, %rd40;
	ld.global.f32 	%f42, [%rd41];
	fma.rn.f32 	%f43, %f41, %f42, %f67;
	add.s32 	%r65, %r63, 1;
	mul.wide.u32 	%rd42, %r65, 4;
	add.s64 	%rd43, %rd2, %rd42;
	ld.global.f32 	%f44, [%rd43];
	add.s32 	%r66, %r64, %r45;
	mul.wide.u32 	%rd44, %r66, 4;
	add.s64 	%rd45, %rd1, %rd44;
	ld.global.f32 	%f45, [%rd45];
	fma.rn.f32 	%f46, %f44, %f45, %f43;
	add.s32 	%r67, %r63, 2;
	mul.wide.u32 	%rd46, %r67, 4;
	add.s64 	%rd47, %rd2, %rd46;
	ld.global.f32 	%f47, [%rd47];
	add.s32 	%r68, %r66, %r45;
	mul.wide.u32 	%rd48, %r68, 4;
	add.s64 	%rd49, %rd1, %rd48;
	ld.global.f32 	%f48, [%rd49];
	fma.rn.f32 	%f49, %f47, %f48, %f46;
	add.s32 	%r69, %r63, 3;
	mul.wide.u32 	%rd50, %r69, 4;
	add.s64 	%rd51, %rd2, %rd50;
	ld.global.f32 	%f50, [%rd51];
	add.s32 	%r70, %r68, %r45;
	mul.wide.u32 	%rd52, %r70, 4;
	add.s64 	%rd53, %rd1, %rd52;
	ld.global.f32 	%f51, [%rd53];
	fma.rn.f32 	%f67, %f50, %f51, %f49;
	add.s32 	%r90, %r90, 4;
$L__BB0_8:
	setp.eq.s32 	%p9, %r39, 0;
	@%p9 bra 	$L__BB0_13;
	setp.eq.s32 	%p10, %r39, 1;
	@%p10 bra 	$L__BB0_11;
	add.s32 	%r71, %r90, %r5;
	mul.wide.u32 	%rd54, %r71, 4;
	add.s64 	%rd55, %rd2, %rd54;
	ld.global.f32 	%f53, [%rd55];
	mad.lo.s32 	%r72, %r90, %r45, %r4;
	mul.wide.u32 	%rd56, %r72, 4;
	add.s64 	%rd57, %rd1, %rd56;
	ld.global.f32 	%f54, [%rd57];
	fma.rn.f32 	%f55, %f53, %f54, %f67;
	add.s32 	%r73, %r71, 1;
	mul.wide.u32 	%rd58, %r73, 4;
	add.s64 	%rd59, %rd2, %rd58;
	ld.global.f32 	%f56, [%rd59];
	add.s32 	%r74, %r72, %r45;
	mul.wide.u32 	%rd60, %r74, 4;
	add.s64 	%rd61, %rd1, %rd60;
	ld.global.f32 	%f57, [%rd61];
	fma.rn.f32 	%f67, %f56, %f57, %f55;
	add.s32 	%r90, %r90, 2;
$L__BB0_11:
	and.b32  	%r75, %r44, 1;
	setp.eq.b32 	%p11, %r75, 1;
	not.pred 	%p12, %p11;
	@%p12 bra 	$L__BB0_13;
	add.s32 	%r76, %r90, %r5;
	mul.wide.u32 	%rd62, %r76, 4;
	add.s64 	%rd63, %rd2, %rd62;
	ld.global.f32 	%f58, [%rd63];
	mad.lo.s32 	%r77, %r90, %r45, %r4;
	mul.wide.u32 	%rd64, %r77, 4;
	add.s64 	%rd65, %rd1, %rd64;
	ld.global.f32 	%f59, [%rd65];
	fma.rn.f32 	%f67, %f58, %f59, %f67;
$L__BB0_13:
	mad.lo.s32 	%r78, %r45, %r1, %r4;
	cvta.to.global.u64 	%rd66, %rd3;
	mul.wide.u32 	%rd67, %r78, 4;
	add.s64 	%rd68, %rd66, %rd67;
	st.global.f32 	[%rd68], %f67;
$L__BB0_14:
	ret;

}


// ===== COMPILED SASS (sm_100) =====

	.target	sm_100

	.elftype	@"ET_EXEC"


//--------------------- .note.nv.tkinfo           --------------------------
	.section	.note.nv.tkinfo,"",@"SHT_NOTE"
	.sectionflags	@"SHF_NOTE_NV_TKINFO"
	.tkinfo
        /*0018*/ 	.word	0x00000002
        /*0030*/ 	.string	""
        /*0030*/ 	.string	"ptxas"
        /*0030*/ 	.string	"Cuda compilation tools, release 13.0, V13.0.88"
        /*0030*/ 	.string	"Build cuda_13.0.r13.0/compiler.36424714_0"
        /*0030*/ 	.string	"-arch sm_100 -m 64 "



//--------------------- .note.nv.cuinfo           --------------------------
	.section	.note.nv.cuinfo,"",@"SHT_NOTE"
	.sectionflags	@"SHF_NOTE_NV_CUINFO"
        /*0018*/ 	.short	0x0002
        /*001a*/ 	.short	0x0064
        /*001c*/ 	.short	0x0082
	.zero		2


//--------------------- .nv.info                  --------------------------
	.section	.nv.info,"",@"SHT_CUDA_INFO"
	.align	4


	//----- nvinfo : EIATTR_REGCOUNT
	.align		4
        /*0000*/ 	.byte	0x04, 0x2f
        /*0002*/ 	.short	(.L_1 - .L_0)
	.align		4
.L_0:
        /*0004*/ 	.word	index@(_Z28matrix_multiplication_kernelPKfS0_Pfiii)
        /*0008*/ 	.word	0x00000020


	//----- nvinfo : EIATTR_FRAME_SIZE
	.align		4
.L_1:
        /*000c*/ 	.byte	0x04, 0x11
        /*000e*/ 	.short	(.L_3 - .L_2)
	.align		4
.L_2:
        /*0010*/ 	.word	index@(_Z28matrix_multiplication_kernelPKfS0_Pfiii)
        /*0014*/ 	.word	0x00000000


	//----- nvinfo : EIATTR_MIN_STACK_SIZE
	.align		4
.L_3:
        /*0018*/ 	.byte	0x04, 0x12
        /*001a*/ 	.short	(.L_5 - .L_4)
	.align		4
.L_4:
        /*001c*/ 	.word	index@(_Z28matrix_multiplication_kernelPKfS0_Pfiii)
        /*0020*/ 	.word	0x00000000
.L_5:


//--------------------- .nv.compat                --------------------------
	.section	.nv.compat,"",@"SHT_CUDA_COMPAT_INFO"
	.align	4
        /*0000*/ 	.byte	0x02, 0x09, 0x00, 0x00, 0x02, 0x02, 0x01, 0x00, 0x02, 0x05, 0x05, 0x00, 0x03, 0x07, 0x01, 0x01
        /*0010*/ 	.byte	0x02, 0x03, 0x00, 0x00, 0x02, 0x06, 0x01, 0x00, 0x04, 0x0b, 0x08, 0x00, 0x09, 0x00, 0x00, 0x00
        /*0020*/ 	.byte	0x00, 0x00, 0x00, 0x00


//--------------------- .nv.info._Z28matrix_multiplication_kernelPKfS0_Pfiii --------------------------
	.section	.nv.info._Z28matrix_multiplication_kernelPKfS0_Pfiii,"",@"SHT_CUDA_INFO"
	.sectionflags	@""
	.align	4


	//----- nvinfo : EIATTR_CUDA_API_VERSION
	.align		4
        /*0000*/ 	.byte	0x04, 0x37
        /*0002*/ 	.short	(.L_7 - .L_6)
.L_6:
        /*0004*/ 	.word	0x00000082


	//----- nvinfo : EIATTR_KPARAM_INFO
	.align		4
.L_7:
        /*0008*/ 	.byte	0x04, 0x17
        /*000a*/ 	.short	(.L_9 - .L_8)
.L_8:
        /*000c*/ 	.word	0x00000000
        /*0010*/ 	.short	0x0005
        /*0012*/ 	.short	0x0020
        /*0014*/ 	.byte	0x00, 0xf0, 0x11, 0x00


	//----- nvinfo : EIATTR_KPARAM_INFO
	.align		4
.L_9:
        /*0018*/ 	.byte	0x04, 0x17
        /*001a*/ 	.short	(.L_11 - .L_10)
.L_10:
        /*001c*/ 	.word	0x00000000
        /*0020*/ 	.short	0x0004
        /*0022*/ 	.short	0x001c
        /*0024*/ 	.byte	0x00, 0xf0, 0x11, 0x00


	//----- nvinfo : EIATTR_KPARAM_INFO
	.align		4
.L_11:
        /*0028*/ 	.byte	0x04, 0x17
        /*002a*/ 	.short	(.L_13 - .L_12)
.L_12:
        /*002c*/ 	.word	0x00000000
        /*0030*/ 	.short	0x0003
        /*0032*/ 	.short	0x0018
        /*0034*/ 	.byte	0x00, 0xf0, 0x11, 0x00


	//----- nvinfo : EIATTR_KPARAM_INFO
	.align		4
.L_13:
        /*0038*/ 	.byte	0x04, 0x17
        /*003a*/ 	.short	(.L_15 - .L_14)
.L_14:
        /*003c*/ 	.word	0x00000000
        /*0040*/ 	.short	0x0002
        /*0042*/ 	.short	0x0010
        /*0044*/ 	.byte	0x00, 0xf5, 0x21, 0x00


	//----- nvinfo : EIATTR_KPARAM_INFO
	.align		4
.L_15:
        /*0048*/ 	.byte	0x04, 0x17
        /*004a*/ 	.short	(.L_17 - .L_16)
.L_16:
        /*004c*/ 	.word	0x00000000
        /*0050*/ 	.short	0x0001
        /*0052*/ 	.short	0x0008
        /*0054*/ 	.byte	0x00, 0xf5, 0x21, 0x00


	//----- nvinfo : EIATTR_KPARAM_INFO
	.align		4
.L_17:
        /*0058*/ 	.byte	0x04, 0x17
        /*005a*/ 	.short	(.L_19 - .L_18)
.L_18:
        /*005c*/ 	.word	0x00000000
        /*0060*/ 	.short	0x0000
        /*0062*/ 	.short	0x0000
        /*0064*/ 	.byte	0x00, 0xf5, 0x21, 0x00


	//----- nvinfo : EIATTR_SPARSE_MMA_MASK
	.align		4
.L_19:
        /*0068*/ 	.byte	0x03, 0x50
        /*006a*/ 	.short	0x0000


	//----- nvinfo : EIATTR_MAXREG_COUNT
	.align		4
        /*006c*/ 	.byte	0x03, 0x1b
        /*006e*/ 	.short	0x00ff


	//----- nvinfo : EIATTR_MERCURY_ISA_VERSION
	.align		4
        /*0070*/ 	.byte	0x03, 0x5f
        /*0072*/ 	.short	0x0101


	//----- nvinfo : EIATTR_VRC_CTA_INIT_COUNT
	.align		4
        /*0074*/ 	.byte	0x02, 0x4a
	.zero		1
	.zero		1


	//----- nvinfo : EIATTR_EXIT_INSTR_OFFSETS
	.align		4
        /*0078*/ 	.byte	0x04, 0x1c
        /*007a*/ 	.short	(.L_21 - .L_20)


	//   ....[0]....
.L_20:
        /*007c*/ 	.word	0x000000e0


	//   ....[1]....
        /*0080*/ 	.word	0x00000a90


	//----- nvinfo : EIATTR_CBANK_PARAM_SIZE
	.align		4
.L_21:
        /*0084*/ 	.byte	0x03, 0x19
        /*0086*/ 	.short	0x0024


	//----- nvinfo : EIATTR_PARAM_CBANK
	.align		4
        /*0088*/ 	.byte	0x04, 0x0a
        /*008a*/ 	.short	(.L_23 - .L_22)
	.align		4
.L_22:
        /*008c*/ 	.word	index@(.nv.constant0._Z28matrix_multiplication_kernelPKfS0_Pfiii)
        /*0090*/ 	.short	0x0380
        /*0092*/ 	.short	0x0024


	//----- nvinfo : EIATTR_SW_WAR
	.align		4
.L_23:
        /*0094*/ 	.byte	0x04, 0x36
        /*0096*/ 	.short	(.L_25 - .L_24)
.L_24:
        /*0098*/ 	.word	0x00000008
.L_25:


//--------------------- .nv.callgraph             --------------------------
	.section	.nv.callgraph,"",@"SHT_CUDA_CALLGRAPH"
	.align	4
	.sectionentsize	8
	.align		4
        /*0000*/ 	.word	0x00000000
	.align		4
        /*0004*/ 	.word	0xffffffff
	.align		4
        /*0008*/ 	.word	0x00000000
	.align		4
        /*000c*/ 	.word	0xfffffffe
	.align		4
        /*0010*/ 	.word	0x00000000
	.align		4
        /*0014*/ 	.word	0xfffffffd
	.align		4
        /*0018*/ 	.word	0x00000000
	.align		4
        /*001c*/ 	.word	0xfffffffc


//--------------------- .text._Z28matrix_multiplication_kernelPKfS0_Pfiii --------------------------
	.section	.text._Z28matrix_multiplication_kernelPKfS0_Pfiii,"ax",@progbits
	.align	128
        .global         _Z28matrix_multiplication_kernelPKfS0_Pfiii
        .type           _Z28matrix_multiplication_kernelPKfS0_Pfiii,@function
        .size           _Z28matrix_multiplication_kernelPKfS0_Pfiii,(.L_x_5 - _Z28matrix_multiplication_kernelPKfS0_Pfiii)
        .other          _Z28matrix_multiplication_kernelPKfS0_Pfiii,@"STO_CUDA_ENTRY STV_DEFAULT"
_Z28matrix_multiplication_kernelPKfS0_Pfiii:
.text._Z28matrix_multiplication_kernelPKfS0_Pfiii:
[----:B------:R-:W-:Y:S01]  /*0000*/  LDC R1, c[0x0][0x37c] ;  /* 0x0000df00ff017b82 */ /* 0x000fe20000000800 */
[----:B------:R-:W0:Y:S07]  /*0010*/  S2R R7, SR_TID.X ;  /* 0x0000000000077919 */ /* 0x000e2e0000002100 */
[----:B------:R-:W1:Y:S01]  /*0020*/  S2UR UR4, SR_CTAID.X ;  /* 0x00000000000479c3 */ /* 0x000e620000002500 */
[----:B------:R-:W2:Y:S01]  /*0030*/  LDCU UR7, c[0x0][0x398] ;  /* 0x00007300ff0777ac */ /* 0x000ea20008000800 */
[----:B------:R-:W3:Y:S06]  /*0040*/  S2R R5, SR_TID.Y ;  /* 0x0000000000057919 */ /* 0x000eec0000002200 */
[----:B------:R-:W3:Y:S01]  /*0050*/  LDC R2, c[0x0][0x364] ;  /* 0x0000d900ff027b82 */ /* 0x000ee20000000800 */
[----:B------:R-:W1:Y:S07]  /*0060*/  LDCU UR5, c[0x0][0x360] ;  /* 0x00006c00ff0577ac */ /* 0x000e6e0008000800 */
[----:B------:R-:W3:Y:S08]  /*0070*/  S2UR UR6, SR_CTAID.Y ;  /* 0x00000000000679c3 */ /* 0x000ef00000002600 */
[----:B------:R-:W4:Y:S01]  /*0080*/  LDC R0, c[0x0][0x3a0] ;  /* 0x0000e800ff007b82 */ /* 0x000f220000000800 */
[----:B-1----:R-:W-:-:S06]  /*0090*/  UIMAD UR4, UR4, UR5, URZ ;  /* 0x00000005040472a4 */ /* 0x002fcc000f8e02ff */
[----:B0-----:R-:W-:Y:S01]  /*00a0*/  IADD3 R3, PT, PT, R7, UR4, RZ ;  /* 0x0000000407037c10 */ /* 0x001fe2000fffe0ff */
[----:B---3--:R-:W-:-:S03]  /*00b0*/  IMAD R2, R2, UR6, R5 ;  /* 0x0000000602027c24 */ /* 0x008fc6000f8e0205 */
[----:B----4-:R-:W-:-:S04]  /*00c0*/  ISETP.GE.U32.AND P0, PT, R3, R0, PT ;  /* 0x000000000300720c */ /* 0x010fc80003f06070 */
[----:B--2---:R-:W-:-:S13]  /*00d0*/  ISETP.GE.U32.OR P0, PT, R2, UR7, P0 ;  /* 0x0000000702007c0c */ /* 0x004fda0008706470 */
[----:B------:R-:W-:Y:S05]  /*00e0*/  @P0 EXIT ;  /* 0x000000000000094d */ /* 0x000fea0003800000 */
[----:B------:R-:W0:Y:S01]  /*00f0*/  LDC R5, c[0x0][0x39c] ;  /* 0x0000e700ff057b82 */ /* 0x000e220000000800 */
[----:B------:R-:W1:Y:S01]  /*0100*/  LDCU.64 UR6, c[0x0][0x358] ;  /* 0x00006b00ff0677ac */ /* 0x000e620008000a00 */
[----:B------:R-:W-:Y:S01]  /*0110*/  HFMA2 R12, -RZ, RZ, 0, 0 ;  /* 0x00000000ff0c7431 */ /* 0x000fe200000001ff */
[----:B0-----:R-:W-:-:S13]  /*0120*/  ISETP.GE.AND P0, PT, R5, 0x1, PT ;  /* 0x000000010500780c */ /* 0x001fda0003f06270 */
[----:B-1----:R-:W-:Y:S05]  /*0130*/  @!P0 BRA `(.L_x_0) ;  /* 0x0000000800448947 */ /* 0x002fea0003800000 */
[C---:B------:R-:W-:Y:S02]  /*0140*/  ISETP.GE.U32.AND P1, PT, R5.reuse, 0x8, PT ;  /* 0x000000080500780c */ /* 0x040fe40003f26070 */
[----:B------:R-:W-:Y:S02]  /*0150*/  LOP3.LUT R4, R5, 0x7, RZ, 0xc0, !PT ;  /* 0x0000000705047812 */ /* 0x000fe400078ec0ff */
[----:B------:R-:W-:Y:S02]  /*0160*/  MOV R12, RZ ;  /* 0x000000ff000c7202 */ /* 0x000fe40000000f00 */
[----:B------:R-:W-:Y:S02]  /*0170*/  ISETP.NE.AND P0, PT, R4, RZ, PT ;  /* 0x000000ff0400720c */ /* 0x000fe40003f05270 */
[----:B------:R-:W-:-:S05]  /*0180*/  MOV R6, RZ ;  /* 0x000000ff00067202 */ /* 0x000fca0000000f00 */
[----:B------:R-:W-:Y:S06]  /*0190*/  @!P1 BRA `(.L_x_1) ;  /* 0x0000000400249947 */ /* 0x000fec0003800000 */
[----:B------:R-:W-:Y:S01]  /*01a0*/  LOP3.LUT R6, R5, 0x7ffffff8, RZ, 0xc0, !PT ;  /* 0x7ffffff805067812 */ /* 0x000fe200078ec0ff */
[C---:B------:R-:W-:Y:S01]  /*01b0*/  IMAD R11, R0.reuse, 0x3, R3 ;  /* 0x00000003000b7824 */ /* 0x040fe200078e0203 */
[C---:B------:R-:W-:Y:S01]  /*01c0*/  IADD3 R7, PT, PT, R0.reuse, UR4, R7 ;  /* 0x0000000400077c10 */ /* 0x040fe2000fffe007 */
[C-C-:B------:R-:W-:Y:S01]  /*01d0*/  IMAD R15, R0.reuse, 0x5, R3.reuse ;  /* 0x00000005000f7824 */ /* 0x140fe200078e0203 */
[CC--:B------:R-:W-:Y:S01]  /*01e0*/  LEA R9, R0.reuse, R3.reuse, 0x1 ;  /* 0x0000000300097211 */ /* 0x0c0fe200078e08ff */
[C-C-:B------:R-:W-:Y:S01]  /*01f0*/  IMAD R25, R0.reuse, 0x6, R3.reuse ;  /* 0x0000000600197824 */ /* 0x140fe200078e0203 */
[C---:B------:R-:W-:Y:S01]  /*0200*/  LEA R13, R0.reuse, R3, 0x2 ;  /* 0x00000003000d7211 */ /* 0x040fe200078e10ff */
[----:B------:R-:W-:Y:S01]  /*0210*/  IMAD R27, R0, 0x7, R3 ;  /* 0x00000007001b7824 */ /* 0x000fe200078e0203 */
[----:B------:R-:W-:Y:S01]  /*0220*/  MOV R12, RZ ;  /* 0x000000ff000c7202 */ /* 0x000fe20000000f00 */
[----:B------:R-:W-:Y:S01]  /*0230*/  IMAD R8, R2, R5, 0x3 ;  /* 0x0000000302087424 */ /* 0x000fe200078e0205 */
[----:B------:R-:W-:-:S02]  /*0240*/  MOV R29, R3 ;  /* 0x00000003001d7202 */ /* 0x000fc40000000f00 */
[----:B------:R-:W-:-:S07]  /*0250*/  IADD3 R10, PT, PT, -R6, RZ, RZ ;  /* 0x000000ff060a7210 */ /* 0x000fce0007ffe1ff */
.L_x_2:
[----:B------:R-:W0:Y:S01]  /*0260*/  LDC.64 R20, c[0x0][0x380] ;  /* 0x0000e000ff147b82 */ /* 0x000e220000000a00 */
[----:B------:R-:W-:-:S07]  /*0270*/  IADD3 R23, PT, PT, R8, -0x3, RZ ;  /* 0xfffffffd08177810 */ /* 0x000fce0007ffe0ff */
[----:B------:R-:W1:Y:S01]  /*0280*/  LDC.64 R16, c[0x0][0x388] ;  /* 0x0000e200ff107b82 */ /* 0x000e620000000a00 */
[----:B0-----:R-:W-:-:S06]  /*0290*/  IMAD.WIDE.U32 R22, R23, 0x4, R20 ;  /* 0x0000000417167825 */ /* 0x001fcc00078e0014 */
[----:B------:R-:W2:Y:S01]  /*02a0*/  LDG.E R23, desc[UR6][R22.64] ;  /* 0x0000000616177981 */ /* 0x000ea2000c1e1900 */
[----:B-1----:R-:W-:-:S06]  /*02b0*/  IMAD.WIDE.U32 R18, R29, 0x4, R16 ;  /* 0x000000041d127825 */ /* 0x002fcc00078e0010 */
[----:B------:R-:W2:Y:S01]  /*02c0*/  LDG.E R18, desc[UR6][R18.64] ;  /* 0x0000000612127981 */ /* 0x000ea2000c1e1900 */
[C---:B------:R-:W-:Y:S02]  /*02d0*/  IADD3 R14, PT, PT, R8.reuse, -0x2, RZ ;  /* 0xfffffffe080e7810 */ /* 0x040fe40007ffe0ff */
[----:B------:R-:W-:Y:S01]  /*02e0*/  IADD3 R24, PT, PT, R8, -0x1, RZ ;  /* 0xffffffff08187810 */ /* 0x000fe20007ffe0ff */
[----:B--2---:R-:W-:Y:S02]  /*02f0*/  FFMA R12, R23, R18, R12 ;  /* 0x00000012170c7223 */ /* 0x004fe4000000000c */
[----:B------:R-:W-:-:S04]  /*0300*/  IMAD.WIDE.U32 R18, R14, 0x4, R20 ;  /* 0x000000040e127825 */ /* 0x000fc800078e0014 */
[----:B------:R-:W-:Y:S01]  /*0310*/  IMAD.WIDE.U32 R22, R7, 0x4, R16 ;  /* 0x0000000407167825 */ /* 0x000fe200078e0010 */
[----:B------:R0:W2:Y:S04]  /*0320*/  LDG.E R14, desc[UR6][R18.64] ;  /* 0x00000006120e7981 */ /* 0x0000a8000c1e1900 */
[----:B------:R1:W2:Y:S01]  /*0330*/  LDG.E R26, desc[UR6][R22.64] ;  /* 0x00000006161a7981 */ /* 0x0002a2000c1e1900 */
[----:B0-----:R-:W-:-:S04]  /*0340*/  IMAD.WIDE.U32 R18, R24, 0x4, R20 ;  /* 0x0000000418127825 */ /* 0x001fc800078e0014 */
[----:B-1----:R-:W-:Y:S01]  /*0350*/  IMAD.WIDE.U32 R22, R9, 0x4, R16 ;  /* 0x0000000409167825 */ /* 0x002fe200078e0010 */
[----:B------:R0:W3:Y:S04]  /*0360*/  LDG.E R24, desc[UR6][R18.64] ;  /* 0x0000000612187981 */ /* 0x0000e8000c1e1900 */
[----:B------:R1:W3:Y:S01]  /*0370*/  LDG.E R28, desc[UR6][R22.64] ;  /* 0x00000006161c7981 */ /* 0x0002e2000c1e1900 */
[----:B0-----:R-:W-:-:S04]  /*0380*/  IMAD.WIDE.U32 R18, R8, 0x4, R20 ;  /* 0x0000000408127825 */ /* 0x001fc800078e0014 */
[----:B-1----:R-:W-:-:S04]  /*0390*/  IMAD.WIDE.U32 R22, R11, 0x4, R16 ;  /* 0x000000040b167825 */ /* 0x002fc800078e0010 */
[----:B--2---:R-:W-:Y:S02]  /*03a0*/  FFMA R12, R14, R26, R12 ;  /* 0x0000001a0e0c7223 */ /* 0x004fe4000000000c */
[----:B------:R-:W2:Y:S04]  /*03b0*/  LDG.E R14, desc[UR6][R18.64] ;  /* 0x00000006120e7981 */ /* 0x000ea8000c1e1900 */
[----:B------:R0:W2:Y:S01]  /*03c0*/  LDG.E R26, desc[UR6][R22.64] ;  /* 0x00000006161a7981 */ /* 0x0000a2000c1e1900 */
[----:B---3--:R-:W-:Y:S01]  /*03d0*/  FFMA R12, R24, R28, R12 ;  /* 0x0000001c180c7223 */ /* 0x008fe2000000000c */
[----:B------:R-:W-:Y:S01]  /*03e0*/  IADD3 R24, PT, PT, R8, 0x1, RZ ;  /* 0x0000000108187810 */ /* 0x000fe20007ffe0ff */
[----:B0-----:R-:W-:-:S04]  /*03f0*/  IMAD.WIDE.U32 R22, R13, 0x4, R16 ;  /* 0x000000040d167825 */ /* 0x001fc800078e0010 */
[----:B------:R-:W-:Y:S01]  /*0400*/  IMAD.WIDE.U32 R18, R24, 0x4, R20 ;  /* 0x0000000418127825 */ /* 0x000fe200078e0014 */
[----:B------:R-:W3:Y:S04]  /*0410*/  LDG.E R28, desc[UR6][R22.64] ;  /* 0x00000006161c7981 */ /* 0x000ee8000c1e1900 */
[----:B------:R0:W3:Y:S01]  /*0420*/  LDG.E R24, desc[UR6][R18.64] ;  /* 0x0000000612187981 */ /* 0x0000e2000c1e1900 */
[----:B--2---:R-:W-:Y:S01]  /*0430*/  FFMA R12, R14, R26, R12 ;  /* 0x0000001a0e0c7223 */ /* 0x004fe2000000000c */
[C---:B------:R-:W-:Y:S02]  /*0440*/  IADD3 R26, PT, PT, R8.reuse, 0x3, RZ ;  /* 0x00000003081a7810 */ /* 0x040fe40007ffe0ff */
[----:B------:R-:W-:-:S03]  /*0450*/  IADD3 R14, PT, PT, R8, 0x2, RZ ;  /* 0x00000002080e7810 */ /* 0x000fc60007ffe0ff */
[----:B0-----:R-:W-:Y:S01]  /*0460*/  IMAD.WIDE.U32 R18, R26, 0x4, R20 ;  /* 0x000000041a127825 */ /* 0x001fe200078e0014 */
[----:B------:R-:W-:-:S03]  /*0470*/  IADD3 R26, PT, PT, R8, 0x4, RZ ;  /* 0x00000004081a7810 */ /* 0x000fc60007ffe0ff */
[--C-:B------:R-:W-:Y:S02]  /*0480*/  IMAD.WIDE.U32 R22, R14, 0x4, R20.reuse ;  /* 0x000000040e167825 */ /* 0x100fe400078e0014 */
[----:B------:R0:W2:Y:S02]  /*0490*/  LDG.E R14, desc[UR6][R18.64] ;  /* 0x00000006120e7981 */ /* 0x0000a4000c1e1900 */
[----:B------:R-:W-:-:S04]  /*04a0*/  IMAD.WIDE.U32 R20, R26, 0x4, R20 ;  /* 0x000000041a147825 */ /* 0x000fc800078e0014 */
[----:B---3--:R-:W-:Y:S02]  /*04b0*/  FFMA R12, R24, R28, R12 ;  /* 0x0000001c180c7223 */ /* 0x008fe4000000000c */
[----:B------:R-:W3:Y:S01]  /*04c0*/  LDG.E R21, desc[UR6][R20.64] ;  /* 0x0000000614157981 */ /* 0x000ee2000c1e1900 */
[----:B0-----:R-:W-:-:S03]  /*04d0*/  IMAD.WIDE.U32 R18, R15, 0x4, R16 ;  /* 0x000000040f127825 */ /* 0x001fc600078e0010 */
[----:B------:R0:W4:Y:S04]  /*04e0*/  LDG.E R24, desc[UR6][R22.64] ;  /* 0x0000000616187981 */ /* 0x000128000c1e1900 */
[----:B------:R-:W4:Y:S01]  /*04f0*/  LDG.E R26, desc[UR6][R18.64] ;  /* 0x00000006121a7981 */ /* 0x000f22000c1e1900 */
[----:B0-----:R-:W-:-:S04]  /*0500*/  IMAD.WIDE.U32 R22, R25, 0x4, R16 ;  /* 0x0000000419167825 */ /* 0x001fc800078e0010 */
[----:B------:R-:W-:Y:S01]  /*0510*/  IMAD.WIDE.U32 R16, R27, 0x4, R16 ;  /* 0x000000041b107825 */ /* 0x000fe200078e0010 */
[----:B------:R-:W2:Y:S05]  /*0520*/  LDG.E R28, desc[UR6][R22.64] ;  /* 0x00000006161c7981 */ /* 0x000eaa000c1e1900 */
[----:B------:R-:W3:Y:S01]  /*0530*/  LDG.E R16, desc[UR6][R16.64] ;  /* 0x0000000610107981 */ /* 0x000ee2000c1e1900 */
[----:B------:R-:W-:-:S04]  /*0540*/  IADD3 R10, PT, PT, R10, 0x8, RZ ;  /* 0x000000080a0a7810 */ /* 0x000fc80007ffe0ff */
[----:B------:R-:W-:Y:S02]  /*0550*/  ISETP.NE.AND P1, PT, R10, RZ, PT ;  /* 0x000000ff0a00720c */ /* 0x000fe40003f25270 */
[----:B------:R-:W-:Y:S02]  /*0560*/  IADD3 R8, PT, PT, R8, 0x8, RZ ;  /* 0x0000000808087810 */ /* 0x000fe40007ffe0ff */
[C---:B------:R-:W-:Y:S02]  /*0570*/  LEA R7, R0.reuse, R7, 0x3 ;  /* 0x0000000700077211 */ /* 0x040fe400078e18ff */
[C---:B------:R-:W-:Y:S02]  /*0580*/  LEA R9, R0.reuse, R9, 0x3 ;  /* 0x0000000900097211 */ /* 0x040fe400078e18ff */
[C---:B------:R-:W-:Y:S02]  /*0590*/  LEA R11, R0.reuse, R11, 0x3 ;  /* 0x0000000b000b7211 */ /* 0x040fe400078e18ff */
[----:B------:R-:W-:-:S02]  /*05a0*/  LEA R13, R0, R13, 0x3 ;  /* 0x0000000d000d7211 */ /* 0x000fc400078e18ff */
[C---:B------:R-:W-:Y:S02]  /*05b0*/  LEA R15, R0.reuse, R15, 0x3 ;  /* 0x0000000f000f7211 */ /* 0x040fe400078e18ff */
[C---:B------:R-:W-:Y:S02]  /*05c0*/  LEA R25, R0.reuse, R25, 0x3 ;  /* 0x0000001900197211 */ /* 0x040fe400078e18ff */
[C---:B------:R-:W-:Y:S02]  /*05d0*/  LEA R27, R0.reuse, R27, 0x3 ;  /* 0x0000001b001b7211 */ /* 0x040fe400078e18ff */
[----:B------:R-:W-:Y:S01]  /*05e0*/  LEA R29, R0, R29, 0x3 ;  /* 0x0000001d001d7211 */ /* 0x000fe200078e18ff */
[----:B----4-:R-:W-:-:S04]  /*05f0*/  FFMA R12, R24, R26, R12 ;  /* 0x0000001a180c7223 */ /* 0x010fc8000000000c */
[----:B--2---:R-:W-:-:S04]  /*0600*/  FFMA R12, R14, R28, R12 ;  /* 0x0000001c0e0c7223 */ /* 0x004fc8000000000c */
[----:B---3--:R-:W-:Y:S01]  /*0610*/  FFMA R12, R21, R16, R12 ;  /* 0x00000010150c7223 */ /* 0x008fe2000000000c */
[----:B------:R-:W-:Y:S06]  /*0620*/  @P1 BRA `(.L_x_2) ;  /* 0xfffffffc000c1947 */ /* 0x000fec000383ffff */
.L_x_1:
[----:B------:R-:W-:Y:S05]  /*0630*/  @!P0 BRA `(.L_x_0) ;  /* 0x0000000400048947 */ /* 0x000fea0003800000 */
[----:B------:R-:W-:Y:S02]  /*0640*/  ISETP.GE.U32.AND P0, PT, R4, 0x4, PT ;  /* 0x000000040400780c */ /* 0x000fe40003f06070 */
[----:B------:R-:W-:-:S04]  /*0650*/  LOP3.LUT R13, R5, 0x3, RZ, 0xc0, !PT ;  /* 0x00000003050d7812 */ /* 0x000fc800078ec0ff */
[----:B------:R-:W-:-:S07]  /*0660*/  ISETP.NE.AND P1, PT, R13, RZ, PT ;  /* 0x000000ff0d00720c */ /* 0x000fce0003f25270 */
[----:B------:R-:W-:Y:S06]  /*0670*/  @!P0 BRA `(.L_x_3) ;  /* 0x00000000007c8947 */ /* 0x000fec0003800000 */
[----:B------:R-:W0:Y:S01]  /*0680*/  LDC.64 R8, c[0x0][0x388] ;  /* 0x0000e200ff087b82 */ /* 0x000e220000000a00 */
[----:B------:R-:W-:Y:S02]  /*0690*/  IMAD R15, R2, R5, R6 ;  /* 0x00000005020f7224 */ /* 0x000fe400078e0206 */
[----:B------:R-:W-:-:S03]  /*06a0*/  IMAD R17, R6, R0, R3 ;  /* 0x0000000006117224 */ /* 0x000fc600078e0203 */
[C---:B------:R-:W-:Y:S02]  /*06b0*/  IADD3 R23, PT, PT, R15.reuse, 0x1, RZ ;  /* 0x000000010f177810 */ /* 0x040fe40007ffe0ff */
[----:B------:R-:W1:Y:S01]  /*06c0*/  LDC.64 R10, c[0x0][0x380] ;  /* 0x0000e000ff0a7b82 */ /* 0x000e620000000a00 */
[C---:B------:R-:W-:Y:S02]  /*06d0*/  IADD3 R27, PT, PT, R15.reuse, 0x2, RZ ;  /* 0x000000020f1b7810 */ /* 0x040fe40007ffe0ff */
[----:B------:R-:W-:Y:S01]  /*06e0*/  IADD3 R4, PT, PT, R15, 0x3, RZ ;  /* 0x000000030f047810 */ /* 0x000fe20007ffe0ff */
[C---:B0-----:R-:W-:Y:S01]  /*06f0*/  IMAD.WIDE.U32 R20, R17.reuse, 0x4, R8 ;  /* 0x0000000411147825 */ /* 0x041fe200078e0008 */
[----:B------:R-:W-:-:S04]  /*0700*/  IADD3 R17, PT, PT, R17, R0, RZ ;  /* 0x0000000011117210 */ /* 0x000fc80007ffe0ff */
[-C--:B------:R-:W-:Y:S01]  /*0710*/  IADD3 R29, PT, PT, R17, R0.reuse, RZ ;  /* 0x00000000111d7210 */ /* 0x080fe20007ffe0ff */
[--C-:B-1----:R-:W-:Y:S01]  /*0720*/  IMAD.WIDE.U32 R24, R15, 0x4, R10.reuse ;  /* 0x000000040f187825 */ /* 0x102fe200078e000a */
[----:B------:R-:W2:Y:S03]  /*0730*/  LDG.E R20, desc[UR6][R20.64] ;  /* 0x0000000614147981 */ /* 0x000ea6000c1e1900 */
[----:B------:R-:W-:Y:S01]  /*0740*/  IMAD.WIDE.U32 R22, R23, 0x4, R10 ;  /* 0x0000000417167825 */ /* 0x000fe200078e000a */
[----:B------:R-:W2:Y:S03]  /*0750*/  LDG.E R7, desc[UR6][R24.64] ;  /* 0x0000000618077981 */ /* 0x000ea6000c1e1900 */
[----:B------:R-:W-:Y:S02]  /*0760*/  IMAD.WIDE.U32 R18, R17, 0x4, R8 ;  /* 0x0000000411127825 */ /* 0x000fe400078e0008 */
[----:B------:R-:W3:Y:S02]  /*0770*/  LDG.E R22, desc[UR6][R22.64] ;  /* 0x0000000616167981 */ /* 0x000ee4000c1e1900 */
[----:B------:R-:W-:Y:S01]  /*0780*/  IMAD.WIDE.U32 R14, R27, 0x4, R10 ;  /* 0x000000041b0e7825 */ /* 0x000fe200078e000a */
[C---:B------:R-:W-:Y:S01]  /*0790*/  IADD3 R27, PT, PT, R29.reuse, R0, RZ ;  /* 0x000000001d1b7210 */ /* 0x040fe20007ffe0ff */
[----:B------:R-:W3:Y:S02]  /*07a0*/  LDG.E R19, desc[UR6][R18.64] ;  /* 0x0000000612137981 */ /* 0x000ee4000c1e1900 */
[----:B------:R-:W-:-:S02]  /*07b0*/  IMAD.WIDE.U32 R16, R29, 0x4, R8 ;  /* 0x000000041d107825 */ /* 0x000fc400078e0008 */
[----:B------:R-:W4:Y:S02]  /*07c0*/  LDG.E R14, desc[UR6][R14.64] ;  /* 0x000000060e0e7981 */ /* 0x000f24000c1e1900 */
[----:B------:R-:W-:Y:S02]  /*07d0*/  IMAD.WIDE.U32 R10, R4, 0x4, R10 ;  /* 0x00000004040a7825 */ /* 0x000fe400078e000a */
[----:B------:R-:W4:Y:S02]  /*07e0*/  LDG.E R16, desc[UR6][R16.64] ;  /* 0x0000000610107981 */ /* 0x000f24000c1e1900 */
[----:B------:R-:W-:Y:S02]  /*07f0*/  IMAD.WIDE.U32 R8, R27, 0x4, R8 ;  /* 0x000000041b087825 */ /* 0x000fe400078e0008 */
[----:B------:R-:W5:Y:S04]  /*0800*/  LDG.E R10, desc[UR6][R10.64] ;  /* 0x000000060a0a7981 */ /* 0x000f68000c1e1900 */
[----:B------:R-:W5:Y:S01]  /*0810*/  LDG.E R8, desc[UR6][R8.64] ;  /* 0x0000000608087981 */ /* 0x000f62000c1e1900 */
[----:B------:R-:W-:Y:S01]  /*0820*/  IADD3 R6, PT, PT, R6, 0x4, RZ ;  /* 0x0000000406067810 */ /* 0x000fe20007ffe0ff */
[----:B--2---:R-:W-:-:S04]  /*0830*/  FFMA R7, R7, R20, R12 ;  /* 0x0000001407077223 */ /* 0x004fc8000000000c */
[----:B---3--:R-:W-:-:S04]  /*0840*/  FFMA R7, R22, R19, R7 ;  /* 0x0000001316077223 */ /* 0x008fc80000000007 */
[----:B----4-:R-:W-:-:S04]  /*0850*/  FFMA R7, R14, R16, R7 ;  /* 0x000000100e077223 */ /* 0x010fc80000000007 */
[----:B-----5:R-:W-:-:S07]  /*0860*/  FFMA R12, R10, R8, R7 ;  /* 0x000000080a0c7223 */ /* 0x020fce0000000007 */
.L_x_3:
[----:B------:R-:W-:Y:S05]  /*0870*/  @!P1 BRA `(.L_x_0) ;  /* 0x0000000000749947 */ /* 0x000fea0003800000 */
[----:B------:R-:W0:Y:S01]  /*0880*/  LDC.64 R8, c[0x0][0x388] ;  /* 0x0000e200ff087b82 */ /* 0x000e220000000a00 */
[----:B------:R-:W-:Y:S02]  /*0890*/  ISETP.NE.AND P0, PT, R13, 0x1, PT ;  /* 0x000000010d00780c */ /* 0x000fe40003f05270 */
[----:B------:R-:W-:-:S04]  /*08a0*/  LOP3.LUT R4, R5, 0x1, RZ, 0xc0, !PT ;  /* 0x0000000105047812 */ /* 0x000fc800078ec0ff */
[----:B------:R-:W-:Y:S01]  /*08b0*/  ISETP.NE.U32.AND P1, PT, R4, 0x1, PT ;  /* 0x000000010400780c */ /* 0x000fe20003f25070 */
[----:B------:R-:W1:Y:S06]  /*08c0*/  LDC.64 R18, c[0x0][0x380] ;  /* 0x0000e000ff127b82 */ /* 0x000e6c0000000a00 */
[----:B------:R-:W-:Y:S02]  /*08d0*/  @P0 IMAD R7, R2, R5, R6 ;  /* 0x0000000502070224 */ /* 0x000fe400078e0206 */
[----:B------:R-:W2:Y:S01]  /*08e0*/  LDC.64 R10, c[0x0][0x380] ;  /* 0x0000e000ff0a7b82 */ /* 0x000ea20000000a00 */
[C---:B------:R-:W-:Y:S01]  /*08f0*/  @P0 IMAD R17, R6.reuse, R0, R3 ;  /* 0x0000000006110224 */ /* 0x040fe200078e0203 */
[----:B------:R-:W-:-:S02]  /*0900*/  @P0 IADD3 R6, PT, PT, R6, 0x2, RZ ;  /* 0x0000000206060810 */ /* 0x000fc40007ffe0ff */
[----:B------:R-:W-:Y:S02]  /*0910*/  @P0 IADD3 R13, PT, PT, R7, 0x1, RZ ;  /* 0x00000001070d0810 */ /* 0x000fe40007ffe0ff */
[C---:B------:R-:W-:Y:S02]  /*0920*/  @P0 IADD3 R23, PT, PT, R17.reuse, R0, RZ ;  /* 0x0000000011170210 */ /* 0x040fe40007ffe0ff */
[----:B------:R-:W3:Y:S01]  /*0930*/  LDC.64 R14, c[0x0][0x388] ;  /* 0x0000e200ff0e7b82 */ /* 0x000ee20000000a00 */
[----:B0-----:R-:W-:-:S04]  /*0940*/  @P0 IMAD.WIDE.U32 R16, R17, 0x4, R8 ;  /* 0x0000000411100825 */ /* 0x001fc800078e0008 */
[----:B------:R-:W-:Y:S02]  /*0950*/  @P0 IMAD.WIDE.U32 R8, R23, 0x4, R8 ;  /* 0x0000000417080825 */ /* 0x000fe400078e0008 */
[----:B------:R-:W4:Y:S02]  /*0960*/  @P0 LDG.E R16, desc[UR6][R16.64] ;  /* 0x0000000610100981 */ /* 0x000f24000c1e1900 */
[--C-:B-1----:R-:W-:Y:S02]  /*0970*/  @P0 IMAD.WIDE.U32 R20, R7, 0x4, R18.reuse ;  /* 0x0000000407140825 */ /* 0x102fe400078e0012 */
[----:B------:R-:W5:Y:S02]  /*0980*/  @P0 LDG.E R8, desc[UR6][R8.64] ;  /* 0x0000000608080981 */ /* 0x000f64000c1e1900 */
[----:B------:R-:W-:Y:S02]  /*0990*/  @P0 IMAD.WIDE.U32 R18, R13, 0x4, R18 ;  /* 0x000000040d120825 */ /* 0x000fe400078e0012 */
[----:B------:R-:W4:Y:S02]  /*09a0*/  @P0 LDG.E R7, desc[UR6][R20.64] ;  /* 0x0000000614070981 */ /* 0x000f24000c1e1900 */
[----:B------:R-:W-:-:S02]  /*09b0*/  @!P1 IMAD R5, R2, R5, R6 ;  /* 0x0000000502059224 */ /* 0x000fc400078e0206 */
[----:B------:R-:W-:Y:S01]  /*09c0*/  @!P1 IMAD R13, R6, R0, R3 ;  /* 0x00000000060d9224 */ /* 0x000fe200078e0203 */
[----:B------:R-:W5:Y:S01]  /*09d0*/  @P0 LDG.E R18, desc[UR6][R18.64] ;  /* 0x0000000612120981 */ /* 0x000f62000c1e1900 */
[----:B--2---:R-:W-:-:S04]  /*09e0*/  @!P1 IMAD.WIDE.U32 R10, R5, 0x4, R10 ;  /* 0x00000004050a9825 */ /* 0x004fc800078e000a */
[----:B---3--:R-:W-:Y:S02]  /*09f0*/  @!P1 IMAD.WIDE.U32 R14, R13, 0x4, R14 ;  /* 0x000000040d0e9825 */ /* 0x008fe400078e000e */
[----:B------:R-:W2:Y:S04]  /*0a00*/  @!P1 LDG.E R11, desc[UR6][R10.64] ;  /* 0x000000060a0b9981 */ /* 0x000ea8000c1e1900 */
[----:B------:R-:W2:Y:S01]  /*0a10*/  @!P1 LDG.E R14, desc[UR6][R14.64] ;  /* 0x000000060e0e9981 */ /* 0x000ea2000c1e1900 */
[----:B----4-:R-:W-:-:S04]  /*0a20*/  @P0 FFMA R7, R7, R16, R12 ;  /* 0x0000001007070223 */ /* 0x010fc8000000000c */
[----:B-----5:R-:W-:-:S04]  /*0a30*/  @P0 FFMA R12, R18, R8, R7 ;  /* 0x00000008120c0223 */ /* 0x020fc80000000007 */
[----:B--2---:R-:W-:-:S07]  /*0a40*/  @!P1 FFMA R12, R11, R14, R12 ;  /* 0x0000000e0b0c9223 */ /* 0x004fce000000000c */
.L_x_0:
[----:B------:R-:W0:Y:S01]  /*0a50*/  LDC.64 R4, c[0x0][0x390] ;  /* 0x0000e400ff047b82 */ /* 0x000e220000000a00 */
[----:B------:R-:W-:-:S04]  /*0a60*/  IMAD R3, R2, R0, R3 ;  /* 0x0000000002037224 */ /* 0x000fc800078e0203 */
[----:B0-----:R-:W-:-:S05]  /*0a70*/  IMAD.WIDE.U32 R2, R3, 0x4, R4 ;  /* 0x0000000403027825 */ /* 0x001fca00078e0004 */
[----:B------:R-:W-:Y:S01]  /*0a80*/  STG.E desc[UR6][R2.64], R12 ;  /* 0x0000000c02007986 */ /* 0x000fe2000c101906 */
[----:B------:R-:W-:Y:S05]  /*0a90*/  EXIT ;  /* 0x000000000000794d */ /* 0x000fea0003800000 */
.L_x_4:
[----:B------:R-:W-:-:S00]  /*0aa0*/  BRA `(.L_x_4) ;  /* 0xfffffffc00fc7947 */ /* 0x000fc0000383ffff */
[----:B------:R-:W-:-:S00]  /*0ab0*/  NOP ;  /* 0x0000000000007918 */ /* 0x000fc00000000000 */
        /* <DEDUP_REMOVED lines=12> */
.L_x_5:


//--------------------- .nv.shared.reserved.0     --------------------------
	.section	.nv.shared.reserved.0,"aw",@nobits
	.weak		__nv_reservedSMEM_offset_0_alias
	.size		__nv_reservedSMEM_offset_0_alias, 0, 64
	.other		__nv_reservedSMEM_offset_0_alias,@"STO_CUDA_RESERVED_SHARED STV_DEFAULT"
__nv_reservedSMEM_offset_0_alias:
	.zero		0
	.zero		64


//--------------------- .nv.constant0._Z28matrix_multiplication_kernelPKfS0_Pfiii --------------------------
	.section	.nv.constant0._Z28matrix_multiplication_kernelPKfS0_Pfiii,"a",@progbits
	.sectionflags	@""
	.align	4
.nv.constant0._Z28matrix_multiplication_kernelPKfS0_Pfiii:
	.zero		932


//--------------------- SYMBOLS --------------------------

	.type		.nv.reservedSmem.offset0,@object
	.size		.nv.reservedSmem.offset0,0x4
